//
// Generated by NVIDIA NVVM Compiler
//
// Compiler Build ID: CL-36424714
// Cuda compilation tools, release 13.0, V13.0.88
// Based on NVVM 20.0.0
//

.version 9.0
.target sm_100
.address_size 64

	// .globl	_Z14prefetchASMREGPdi

.visible .entry _Z14prefetchASMREGPdi(
	.param .u64 .ptr .align 1 _Z14prefetchASMREGPdi_param_0,
	.param .u32 _Z14prefetchASMREGPdi_param_1
)
{
	.reg .b32 	%r<2>;
	.reg .b64 	%rd<7>;

	ld.param.u64 	%rd2, [_Z14prefetchASMREGPdi_param_0];
	ld.param.u32 	%r1, [_Z14prefetchASMREGPdi_param_1];
	cvta.to.global.u64 	%rd3, %rd2;
	mul.wide.s32 	%rd4, %r1, 8;
	add.s64 	%rd5, %rd3, %rd4;
	add.s64 	%rd1, %rd2, %rd4;
	// begin inline asm
	prefetch.global.L2 [%rd1];
	// end inline asm
	mov.b64 	%rd6, 4607182418800017408;
	st.global.u64 	[%rd5], %rd6;
	ret;

}


// ===== COMPILED SASS (sm_100) =====

	.target	sm_100

	.elftype	@"ET_EXEC"


//--------------------- .note.nv.tkinfo           --------------------------
	.section	.note.nv.tkinfo,"",@"SHT_NOTE"
	.sectionflags	@"SHF_NOTE_NV_TKINFO"
	.tkinfo
        /*0018*/ 	.word	0x00000002
        /*0030*/ 	.string	""
        /*0030*/ 	.string	"ptxas"
        /*0030*/ 	.string	"Cuda compilation tools, release 13.0, V13.0.88"
        /*0030*/ 	.string	"Build cuda_13.0.r13.0/compiler.36424714_0"
        /*0030*/ 	.string	"-arch sm_100 -m 64 "



//--------------------- .note.nv.cuinfo           --------------------------
	.section	.note.nv.cuinfo,"",@"SHT_NOTE"
	.sectionflags	@"SHF_NOTE_NV_CUINFO"
        /*0018*/ 	.short	0x0002
        /*001a*/ 	.short	0x0064
        /*001c*/ 	.short	0x0082
	.zero		2


//--------------------- .nv.info                  --------------------------
	.section	.nv.info,"",@"SHT_CUDA_INFO"
	.align	4


	//----- nvinfo : EIATTR_REGCOUNT
	.align		4
        /*0000*/ 	.byte	0x04, 0x2f
        /*0002*/ 	.short	(.L_1 - .L_0)
	.align		4
.L_0:
        /*0004*/ 	.word	index@(_Z14prefetchASMREGPdi)
        /*0008*/ 	.word	0x0000000a


	//----- nvinfo : EIATTR_FRAME_SIZE
	.align		4
.L_1:
        /*000c*/ 	.byte	0x04, 0x11
        /*000e*/ 	.short	(.L_3 - .L_2)
	.align		4
.L_2:
        /*0010*/ 	.word	index@(_Z14prefetchASMREGPdi)
        /*0014*/ 	.word	0x00000000


	//----- nvinfo : EIATTR_MIN_STACK_SIZE
	.align		4
.L_3:
        /*0018*/ 	.byte	0x04, 0x12
        /*001a*/ 	.short	(.L_5 - .L_4)
	.align		4
.L_4:
        /*001c*/ 	.word	index@(_Z14prefetchASMREGPdi)
        /*0020*/ 	.word	0x00000000
.L_5:


//--------------------- .nv.compat                --------------------------
	.section	.nv.compat,"",@"SHT_CUDA_COMPAT_INFO"
	.align	4
        /*0000*/ 	.byte	0x02, 0x09, 0x00, 0x00, 0x02, 0x02, 0x01, 0x00, 0x02, 0x05, 0x05, 0x00, 0x03, 0x07, 0x01, 0x01
        /*0010*/ 	.byte	0x02, 0x03, 0x00, 0x00, 0x02, 0x06, 0x01, 0x00, 0x04, 0x0b, 0x08, 0x00, 0x09, 0x00, 0x00, 0x00
        /*0020*/ 	.byte	0x00, 0x00, 0x00, 0x00


//--------------------- .nv.info._Z14prefetchASMREGPdi --------------------------
	.section	.nv.info._Z14prefetchASMREGPdi,"",@"SHT_CUDA_INFO"
	.sectionflags	@""
	.align	4


	//----- nvinfo : EIATTR_CUDA_API_VERSION
	.align		4
        /*0000*/ 	.byte	0x04, 0x37
        /*0002*/ 	.short	(.L_7 - .L_6)
.L_6:
        /*0004*/ 	.word	0x00000082


	//----- nvinfo : EIATTR_KPARAM_INFO
	.align		4
.L_7:
        /*0008*/ 	.byte	0x04, 0x17
        /*000a*/ 	.short	(.L_9 - .L_8)
.L_8:
        /*000c*/ 	.word	0x00000000
        /*0010*/ 	.short	0x0001
        /*0012*/ 	.short	0x0008
        /*0014*/ 	.byte	0x00, 0xf0, 0x11, 0x00


	//----- nvinfo : EIATTR_KPARAM_INFO
	.align		4
.L_9:
        /*0018*/ 	.byte	0x04, 0x17
        /*001a*/ 	.short	(.L_11 - .L_10)
.L_10:
        /*001c*/ 	.word	0x00000000
        /*0020*/ 	.short	0x0000
        /*0022*/ 	.short	0x0000
        /*0024*/ 	.byte	0x00, 0xf5, 0x21, 0x00


	//----- nvinfo : EIATTR_SPARSE_MMA_MASK
	.align		4
.L_11:
        /*0028*/ 	.byte	0x03, 0x50
        /*002a*/ 	.short	0x0000


	//----- nvinfo : EIATTR_MAXREG_COUNT
	.align		4
        /*002c*/ 	.byte	0x03, 0x1b
        /*002e*/ 	.short	0x00ff


	//----- nvinfo : EIATTR_MERCURY_ISA_VERSION
	.align		4
        /*0030*/ 	.byte	0x03, 0x5f
        /*0032*/ 	.short	0x0101


	//----- nvinfo : EIATTR_VRC_CTA_INIT_COUNT
	.align		4
        /*0034*/ 	.byte	0x02, 0x4a
	.zero		1
	.zero		1


	//----- nvinfo : EIATTR_EXIT_INSTR_OFFSETS
	.align		4
        /*0038*/ 	.byte	0x04, 0x1c
        /*003a*/ 	.short	(.L_13 - .L_12)


	//   ....[0]....
.L_12:
        /*003c*/ 	.word	0x00000090


	//----- nvinfo : EIATTR_CBANK_PARAM_SIZE
	.align		4
.L_13:
        /*0040*/ 	.byte	0x03, 0x19
        /*0042*/ 	.short	0x000c


	//----- nvinfo : EIATTR_PARAM_CBANK
	.align		4
        /*0044*/ 	.byte	0x04, 0x0a
        /*0046*/ 	.short	(.L_15 - .L_14)
	.align		4
.L_14:
        /*0048*/ 	.word	index@(.nv.constant0._Z14prefetchASMREGPdi)
        /*004c*/ 	.short	0x0380
        /*004e*/ 	.short	0x000c


	//----- nvinfo : EIATTR_SW_WAR
	.align		4
.L_15:
        /*0050*/ 	.byte	0x04, 0x36
        /*0052*/ 	.short	(.L_17 - .L_16)
.L_16:
        /*0054*/ 	.word	0x00000008
.L_17:


//--------------------- .nv.callgraph             --------------------------
	.section	.nv.callgraph,"",@"SHT_CUDA_CALLGRAPH"
	.align	4
	.sectionentsize	8
	.align		4
        /*0000*/ 	.word	0x00000000
	.align		4
        /*0004*/ 	.word	0xffffffff
	.align		4
        /*0008*/ 	.word	0x00000000
	.align		4
        /*000c*/ 	.word	0xfffffffe
	.align		4
        /*0010*/ 	.word	0x00000000
	.align		4
        /*0014*/ 	.word	0xfffffffd
	.align		4
        /*0018*/ 	.word	0x00000000
	.align		4
        /*001c*/ 	.word	0xfffffffc


//--------------------- .text._Z14prefetchASMREGPdi --------------------------
	.section	.text._Z14prefetchASMREGPdi,"ax",@progbits
	.align	128
        .global         _Z14prefetchASMREGPdi
        .type           _Z14prefetchASMREGPdi,@function
        .size           _Z14prefetchASMREGPdi,(.L_x_1 - _Z14prefetchASMREGPdi)
        .other          _Z14prefetchASMREGPdi,@"STO_CUDA_ENTRY STV_DEFAULT"
_Z14prefetchASMREGPdi:
.text._Z14prefetchASMREGPdi:
[----:B------:R-:W-:Y:S08]  /*0000*/  LDC R1, c[0x0][0x37c] ;  /* 0x0000df00ff017b82 */ /* 0x000ff00000000800 */
[----:B------:R-:W0:Y:S01]  /*0010*/  LDC R7, c[0x0][0x388] ;  /* 0x0000e200ff077b82 */ /* 0x000e220000000800 */
[----:B------:R-:W1:Y:S01]  /*0020*/  LDCU.64 UR4, c[0x0][0x358] ;  /* 0x00006b00ff0477ac */ /* 0x000e620008000a00 */
[----:B------:R-:W-:Y:S01]  /*0030*/  HFMA2 R4, -RZ, RZ, 0, 0 ;  /* 0x00000000ff047431 */ /* 0x000fe200000001ff */
[----:B------:R-:W-:-:S05]  /*0040*/  MOV R5, 0x3ff00000 ;  /* 0x3ff0000000057802 */ /* 0x000fca0000000f00 */
[----:B------:R-:W0:Y:S02]  /*0050*/  LDC.64 R2, c[0x0][0x380] ;  /* 0x0000e000ff027b82 */ /* 0x000e240000000a00 */
[----:B0-----:R-:W-:-:S05]  /*0060*/  IMAD.WIDE R2, R7, 0x8, R2 ;  /* 0x0000000807027825 */ /* 0x001fca00078e0202 */
[----:B------:R-:W-:Y:S04]  /*0070*/  CCTL.E.PF2 [R2] ;  /* 0x000000000200798f */ /* 0x000fe80000800100 */
[----:B-1----:R-:W-:Y:S01]  /*0080*/  STG.E.64 desc[UR4][R2.64], R4 ;  /* 0x0000000402007986 */ /* 0x002fe2000c101b04 */
[----:B------:R-:W-:Y:S05]  /*0090*/  EXIT ;  /* 0x000000000000794d */ /* 0x000fea0003800000 */
.L_x_0:
[----:B------:R-:W-:-:S00]  /*00a0*/  BRA `(.L_x_0) ;  /* 0xfffffffc00fc7947 */ /* 0x000fc0000383ffff */
[----:B------:R-:W-:-:S00]  /*00b0*/  NOP ;  /* 0x0000000000007918 */ /* 0x000fc00000000000 */
        /* <DEDUP_REMOVED lines=12> */
.L_x_1:


//--------------------- .nv.shared.reserved.0     --------------------------
	.section	.nv.shared.reserved.0,"aw",@nobits
	.weak		__nv_reservedSMEM_offset_0_alias
	.size		__nv_reservedSMEM_offset_0_alias, 0, 64
	.other		__nv_reservedSMEM_offset_0_alias,@"STO_CUDA_RESERVED_SHARED STV_DEFAULT"
__nv_reservedSMEM_offset_0_alias:
	.zero		0
	.zero		64


//--------------------- .nv.constant0._Z14prefetchASMREGPdi --------------------------
	.section	.nv.constant0._Z14prefetchASMREGPdi,"a",@progbits
	.sectionflags	@""
	.align	4
.nv.constant0._Z14prefetchASMREGPdi:
	.zero		908


//--------------------- SYMBOLS --------------------------

	.type		.nv.reservedSmem.offset0,@object
	.size		.nv.reservedSmem.offset0,0x4
